//
// Generated by NVIDIA NVVM Compiler
//
// Compiler Build ID: CL-36424714
// Cuda compilation tools, release 13.0, V13.0.88
// Based on NVVM 20.0.0
//

.version 9.0
.target sm_100
.address_size 64

	// .globl	_Z6kernelPf

.visible .entry _Z6kernelPf(
	.param .u64 .ptr .align 1 _Z6kernelPf_param_0
)
{
	.reg .pred 	%p<2>;
	.reg .b32 	%r<5>;
	.reg .b32 	%f<3>;
	.reg .b64 	%rd<5>;

	ld.param.u64 	%rd1, [_Z6kernelPf_param_0];
	mov.u32 	%r2, %tid.x;
	mov.u32 	%r3, %ctaid.x;
	mov.u32 	%r4, %ntid.x;
	mad.lo.s32 	%r1, %r3, %r4, %r2;
	setp.gt.s32 	%p1, %r1, 1048575;
	@%p1 bra 	$L__BB0_2;
	cvta.to.global.u64 	%rd2, %rd1;
	mul.wide.s32 	%rd3, %r1, 4;
	add.s64 	%rd4, %rd2, %rd3;
	ld.global.f32 	%f1, [%rd4];
	add.f32 	%f2, %f1, 0f3F800000;
	st.global.f32 	[%rd4], %f2;
$L__BB0_2:
	ret;

}


// ===== COMPILED SASS (sm_100) =====

	.target	sm_100

	.elftype	@"ET_EXEC"


//--------------------- .note.nv.tkinfo           --------------------------
	.section	.note.nv.tkinfo,"",@"SHT_NOTE"
	.sectionflags	@"SHF_NOTE_NV_TKINFO"
	.tkinfo
        /*0018*/ 	.word	0x00000002
        /*0030*/ 	.string	""
        /*0030*/ 	.string	"ptxas"
        /*0030*/ 	.string	"Cuda compilation tools, release 13.0, V13.0.88"
        /*0030*/ 	.string	"Build cuda_13.0.r13.0/compiler.36424714_0"
        /*0030*/ 	.string	"-arch sm_100 -m 64 "



//--------------------- .note.nv.cuinfo           --------------------------
	.section	.note.nv.cuinfo,"",@"SHT_NOTE"
	.sectionflags	@"SHF_NOTE_NV_CUINFO"
        /*0018*/ 	.short	0x0002
        /*001a*/ 	.short	0x0064
        /*001c*/ 	.short	0x0082
	.zero		2


//--------------------- .nv.info                  --------------------------
	.section	.nv.info,"",@"SHT_CUDA_INFO"
	.align	4


	//----- nvinfo : EIATTR_REGCOUNT
	.align		4
        /*0000*/ 	.byte	0x04, 0x2f
        /*0002*/ 	.short	(.L_1 - .L_0)
	.align		4
.L_0:
        /*0004*/ 	.word	index@(_Z6kernelPf)
        /*0008*/ 	.word	0x00000008


	//----- nvinfo : EIATTR_FRAME_SIZE
	.align		4
.L_1:
        /*000c*/ 	.byte	0x04, 0x11
        /*000e*/ 	.short	(.L_3 - .L_2)
	.align		4
.L_2:
        /*0010*/ 	.word	index@(_Z6kernelPf)
        /*0014*/ 	.word	0x00000000


	//----- nvinfo : EIATTR_MIN_STACK_SIZE
	.align		4
.L_3:
        /*0018*/ 	.byte	0x04, 0x12
        /*001a*/ 	.short	(.L_5 - .L_4)
	.align		4
.L_4:
        /*001c*/ 	.word	index@(_Z6kernelPf)
        /*0020*/ 	.word	0x00000000
.L_5:


//--------------------- .nv.compat                --------------------------
	.section	.nv.compat,"",@"SHT_CUDA_COMPAT_INFO"
	.align	4
        /*0000*/ 	.byte	0x02, 0x09, 0x00, 0x00, 0x02, 0x02, 0x01, 0x00, 0x02, 0x05, 0x05, 0x00, 0x03, 0x07, 0x01, 0x01
        /*0010*/ 	.byte	0x02, 0x03, 0x00, 0x00, 0x02, 0x06, 0x01, 0x00, 0x04, 0x0b, 0x08, 0x00, 0x09, 0x00, 0x00, 0x00
        /*0020*/ 	.byte	0x00, 0x00, 0x00, 0x00


//--------------------- .nv.info._Z6kernelPf      --------------------------
	.section	.nv.info._Z6kernelPf,"",@"SHT_CUDA_INFO"
	.sectionflags	@""
	.align	4


	//----- nvinfo : EIATTR_CUDA_API_VERSION
	.align		4
        /*0000*/ 	.byte	0x04, 0x37
        /*0002*/ 	.short	(.L_7 - .L_6)
.L_6:
        /*0004*/ 	.word	0x00000082


	//----- nvinfo : EIATTR_KPARAM_INFO
	.align		4
.L_7:
        /*0008*/ 	.byte	0x04, 0x17
        /*000a*/ 	.short	(.L_9 - .L_8)
.L_8:
        /*000c*/ 	.word	0x00000000
        /*0010*/ 	.short	0x0000
        /*0012*/ 	.short	0x0000
        /*0014*/ 	.byte	0x00, 0xf5, 0x21, 0x00


	//----- nvinfo : EIATTR_SPARSE_MMA_MASK
	.align		4
.L_9:
        /*0018*/ 	.byte	0x03, 0x50
        /*001a*/ 	.short	0x0000


	//----- nvinfo : EIATTR_MAXREG_COUNT
	.align		4
        /*001c*/ 	.byte	0x03, 0x1b
        /*001e*/ 	.short	0x00ff


	//----- nvinfo : EIATTR_MERCURY_ISA_VERSION
	.align		4
        /*0020*/ 	.byte	0x03, 0x5f
        /*0022*/ 	.short	0x0101


	//----- nvinfo : EIATTR_VRC_CTA_INIT_COUNT
	.align		4
        /*0024*/ 	.byte	0x02, 0x4a
	.zero		1
	.zero		1


	//----- nvinfo : EIATTR_EXIT_INSTR_OFFSETS
	.align		4
        /*0028*/ 	.byte	0x04, 0x1c
        /*002a*/ 	.short	(.L_11 - .L_10)


	//   ....[0]....
.L_10:
        /*002c*/ 	.word	0x00000060


	//   ....[1]....
        /*0030*/ 	.word	0x000000d0


	//----- nvinfo : EIATTR_CBANK_PARAM_SIZE
	.align		4
.L_11:
        /*0034*/ 	.byte	0x03, 0x19
        /*0036*/ 	.short	0x0008


	//----- nvinfo : EIATTR_PARAM_CBANK
	.align		4
        /*0038*/ 	.byte	0x04, 0x0a
        /*003a*/ 	.short	(.L_13 - .L_12)
	.align		4
.L_12:
        /*003c*/ 	.word	index@(.nv.constant0._Z6kernelPf)
        /*0040*/ 	.short	0x0380
        /*0042*/ 	.short	0x0008


	//----- nvinfo : EIATTR_SW_WAR
	.align		4
.L_13:
        /*0044*/ 	.byte	0x04, 0x36
        /*0046*/ 	.short	(.L_15 - .L_14)
.L_14:
        /*0048*/ 	.word	0x00000008
.L_15:


//--------------------- .nv.callgraph             --------------------------
	.section	.nv.callgraph,"",@"SHT_CUDA_CALLGRAPH"
	.align	4
	.sectionentsize	8
	.align		4
        /*0000*/ 	.word	0x00000000
	.align		4
        /*0004*/ 	.word	0xffffffff
	.align		4
        /*0008*/ 	.word	0x00000000
	.align		4
        /*000c*/ 	.word	0xfffffffe
	.align		4
        /*0010*/ 	.word	0x00000000
	.align		4
        /*0014*/ 	.word	0xfffffffd
	.align		4
        /*0018*/ 	.word	0x00000000
	.align		4
        /*001c*/ 	.word	0xfffffffc


//--------------------- .text._Z6kernelPf         --------------------------
	.section	.text._Z6kernelPf,"ax",@progbits
	.align	128
        .global         _Z6kernelPf
        .type           _Z6kernelPf,@function
        .size           _Z6kernelPf,(.L_x_1 - _Z6kernelPf)
        .other          _Z6kernelPf,@"STO_CUDA_ENTRY STV_DEFAULT"
_Z6kernelPf:
.text._Z6kernelPf:
[----:B------:R-:W-:Y:S01]  /*0000*/  LDC R1, c[0x0][0x37c] ;  /* 0x0000df00ff017b82 */ /* 0x000fe20000000800 */
[----:B------:R-:W0:Y:S07]  /*0010*/  S2R R5, SR_TID.X ;  /* 0x0000000000057919 */ /* 0x000e2e0000002100 */
[----:B------:R-:W0:Y:S08]  /*0020*/  S2UR UR4, SR_CTAID.X ;  /* 0x00000000000479c3 */ /* 0x000e300000002500 */
[----:B------:R-:W0:Y:S02]  /*0030*/  LDC R0, c[0x0][0x360] ;  /* 0x0000d800ff007b82 */ /* 0x000e240000000800 */
[----:B0-----:R-:W-:-:S05]  /*0040*/  IMAD R5, R0, UR4, R5 ;  /* 0x0000000400057c24 */ /* 0x001fca000f8e0205 */
[----:B------:R-:W-:-:S13]  /*0050*/  ISETP.GT.AND P0, PT, R5, 0xfffff, PT ;  /* 0x000fffff0500780c */ /* 0x000fda0003f04270 */
[----:B------:R-:W-:Y:S05]  /*0060*/  @P0 EXIT ;  /* 0x000000000000094d */ /* 0x000fea0003800000 */
[----:B------:R-:W0:Y:S01]  /*0070*/  LDC.64 R2, c[0x0][0x380] ;  /* 0x0000e000ff027b82 */ /* 0x000e220000000a00 */
[----:B------:R-:W1:Y:S01]  /*0080*/  LDCU.64 UR4, c[0x0][0x358] ;  /* 0x00006b00ff0477ac */ /* 0x000e620008000a00 */
[----:B0-----:R-:W-:-:S05]  /*0090*/  IMAD.WIDE R2, R5, 0x4, R2 ;  /* 0x0000000405027825 */ /* 0x001fca00078e0202 */
[----:B-1----:R-:W2:Y:S02]  /*00a0*/  LDG.E R0, desc[UR4][R2.64] ;  /* 0x0000000402007981 */ /* 0x002ea4000c1e1900 */
[----:B--2---:R-:W-:-:S05]  /*00b0*/  FADD R5, R0, 1 ;  /* 0x3f80000000057421 */ /* 0x004fca0000000000 */
[----:B------:R-:W-:Y:S01]  /*00c0*/  STG.E desc[UR4][R2.64], R5 ;  /* 0x0000000502007986 */ /* 0x000fe2000c101904 */
[----:B------:R-:W-:Y:S05]  /*00d0*/  EXIT ;  /* 0x000000000000794d */ /* 0x000fea0003800000 */
.L_x_0:
[----:B------:R-:W-:-:S00]  /*00e0*/  BRA `(.L_x_0) ;  /* 0xfffffffc00fc7947 */ /* 0x000fc0000383ffff */
[----:B------:R-:W-:-:S00]  /*00f0*/  NOP ;  /* 0x0000000000007918 */ /* 0x000fc00000000000 */
        /* <DEDUP_REMOVED lines=8> */
.L_x_1:


//--------------------- .nv.shared.reserved.0     --------------------------
	.section	.nv.shared.reserved.0,"aw",@nobits
	.weak		__nv_reservedSMEM_offset_0_alias
	.size		__nv_reservedSMEM_offset_0_alias, 0, 64
	.other		__nv_reservedSMEM_offset_0_alias,@"STO_CUDA_RESERVED_SHARED STV_DEFAULT"
__nv_reservedSMEM_offset_0_alias:
	.zero		0
	.zero		64


//--------------------- .nv.constant0._Z6kernelPf --------------------------
	.section	.nv.constant0._Z6kernelPf,"a",@progbits
	.sectionflags	@""
	.align	4
.nv.constant0._Z6kernelPf:
	.zero		904


//--------------------- SYMBOLS --------------------------

	.type		.nv.reservedSmem.offset0,@object
	.size		.nv.reservedSmem.offset0,0x4
